//
// Generated by NVIDIA NVVM Compiler
//
// Compiler Build ID: CL-36424714
// Cuda compilation tools, release 13.0, V13.0.88
// Based on NVVM 20.0.0
//

.version 9.0
.target sm_100
.address_size 64

	// .globl	_Z11iHateMyLifeP5voxel

.visible .entry _Z11iHateMyLifeP5voxel(
	.param .u64 .ptr .align 1 _Z11iHateMyLifeP5voxel_param_0
)
{
	.reg .b16 	%rs<3>;
	.reg .b64 	%rd<3>;

	ld.param.u64 	%rd1, [_Z11iHateMyLifeP5voxel_param_0];
	cvta.to.global.u64 	%rd2, %rd1;
	ld.global.u8 	%rs1, [%rd2];
	and.b16  	%rs2, %rs1, 254;
	st.global.u8 	[%rd2], %rs2;
	ret;

}


// ===== COMPILED SASS (sm_100) =====

	.target	sm_100

	.elftype	@"ET_EXEC"


//--------------------- .note.nv.tkinfo           --------------------------
	.section	.note.nv.tkinfo,"",@"SHT_NOTE"
	.sectionflags	@"SHF_NOTE_NV_TKINFO"
	.tkinfo
        /*0018*/ 	.word	0x00000002
        /*0030*/ 	.string	""
        /*0030*/ 	.string	"ptxas"
        /*0030*/ 	.string	"Cuda compilation tools, release 13.0, V13.0.88"
        /*0030*/ 	.string	"Build cuda_13.0.r13.0/compiler.36424714_0"
        /*0030*/ 	.string	"-arch sm_100 -m 64 "



//--------------------- .note.nv.cuinfo           --------------------------
	.section	.note.nv.cuinfo,"",@"SHT_NOTE"
	.sectionflags	@"SHF_NOTE_NV_CUINFO"
        /*0018*/ 	.short	0x0002
        /*001a*/ 	.short	0x0064
        /*001c*/ 	.short	0x0082
	.zero		2


//--------------------- .nv.info                  --------------------------
	.section	.nv.info,"",@"SHT_CUDA_INFO"
	.align	4


	//----- nvinfo : EIATTR_REGCOUNT
	.align		4
        /*0000*/ 	.byte	0x04, 0x2f
        /*0002*/ 	.short	(.L_1 - .L_0)
	.align		4
.L_0:
        /*0004*/ 	.word	index@(_Z11iHateMyLifeP5voxel)
        /*0008*/ 	.word	0x00000008


	//----- nvinfo : EIATTR_FRAME_SIZE
	.align		4
.L_1:
        /*000c*/ 	.byte	0x04, 0x11
        /*000e*/ 	.short	(.L_3 - .L_2)
	.align		4
.L_2:
        /*0010*/ 	.word	index@(_Z11iHateMyLifeP5voxel)
        /*0014*/ 	.word	0x00000000


	//----- nvinfo : EIATTR_MIN_STACK_SIZE
	.align		4
.L_3:
        /*0018*/ 	.byte	0x04, 0x12
        /*001a*/ 	.short	(.L_5 - .L_4)
	.align		4
.L_4:
        /*001c*/ 	.word	index@(_Z11iHateMyLifeP5voxel)
        /*0020*/ 	.word	0x00000000
.L_5:


//--------------------- .nv.compat                --------------------------
	.section	.nv.compat,"",@"SHT_CUDA_COMPAT_INFO"
	.align	4
        /*0000*/ 	.byte	0x02, 0x09, 0x00, 0x00, 0x02, 0x02, 0x01, 0x00, 0x02, 0x05, 0x05, 0x00, 0x03, 0x07, 0x01, 0x01
        /*0010*/ 	.byte	0x02, 0x03, 0x00, 0x00, 0x02, 0x06, 0x01, 0x00, 0x04, 0x0b, 0x08, 0x00, 0x09, 0x00, 0x00, 0x00
        /*0020*/ 	.byte	0x00, 0x00, 0x00, 0x00


//--------------------- .nv.info._Z11iHateMyLifeP5voxel --------------------------
	.section	.nv.info._Z11iHateMyLifeP5voxel,"",@"SHT_CUDA_INFO"
	.sectionflags	@""
	.align	4


	//----- nvinfo : EIATTR_CUDA_API_VERSION
	.align		4
        /*0000*/ 	.byte	0x04, 0x37
        /*0002*/ 	.short	(.L_7 - .L_6)
.L_6:
        /*0004*/ 	.word	0x00000082


	//----- nvinfo : EIATTR_KPARAM_INFO
	.align		4
.L_7:
        /*0008*/ 	.byte	0x04, 0x17
        /*000a*/ 	.short	(.L_9 - .L_8)
.L_8:
        /*000c*/ 	.word	0x00000000
        /*0010*/ 	.short	0x0000
        /*0012*/ 	.short	0x0000
        /*0014*/ 	.byte	0x00, 0xf5, 0x21, 0x00


	//----- nvinfo : EIATTR_SPARSE_MMA_MASK
	.align		4
.L_9:
        /*0018*/ 	.byte	0x03, 0x50
        /*001a*/ 	.short	0x0000


	//----- nvinfo : EIATTR_MAXREG_COUNT
	.align		4
        /*001c*/ 	.byte	0x03, 0x1b
        /*001e*/ 	.short	0x00ff


	//----- nvinfo : EIATTR_MERCURY_ISA_VERSION
	.align		4
        /*0020*/ 	.byte	0x03, 0x5f
        /*0022*/ 	.short	0x0101


	//----- nvinfo : EIATTR_VRC_CTA_INIT_COUNT
	.align		4
        /*0024*/ 	.byte	0x02, 0x4a
	.zero		1
	.zero		1


	//----- nvinfo : EIATTR_EXIT_INSTR_OFFSETS
	.align		4
        /*0028*/ 	.byte	0x04, 0x1c
        /*002a*/ 	.short	(.L_11 - .L_10)


	//   ....[0]....
.L_10:
        /*002c*/ 	.word	0x00000060


	//----- nvinfo : EIATTR_CBANK_PARAM_SIZE
	.align		4
.L_11:
        /*0030*/ 	.byte	0x03, 0x19
        /*0032*/ 	.short	0x0008


	//----- nvinfo : EIATTR_PARAM_CBANK
	.align		4
        /*0034*/ 	.byte	0x04, 0x0a
        /*0036*/ 	.short	(.L_13 - .L_12)
	.align		4
.L_12:
        /*0038*/ 	.word	index@(.nv.constant0._Z11iHateMyLifeP5voxel)
        /*003c*/ 	.short	0x0380
        /*003e*/ 	.short	0x0008


	//----- nvinfo : EIATTR_SW_WAR
	.align		4
.L_13:
        /*0040*/ 	.byte	0x04, 0x36
        /*0042*/ 	.short	(.L_15 - .L_14)
.L_14:
        /*0044*/ 	.word	0x00000008
.L_15:


//--------------------- .nv.callgraph             --------------------------
	.section	.nv.callgraph,"",@"SHT_CUDA_CALLGRAPH"
	.align	4
	.sectionentsize	8
	.align		4
        /*0000*/ 	.word	0x00000000
	.align		4
        /*0004*/ 	.word	0xffffffff
	.align		4
        /*0008*/ 	.word	0x00000000
	.align		4
        /*000c*/ 	.word	0xfffffffe
	.align		4
        /*0010*/ 	.word	0x00000000
	.align		4
        /*0014*/ 	.word	0xfffffffd
	.align		4
        /*0018*/ 	.word	0x00000000
	.align		4
        /*001c*/ 	.word	0xfffffffc


//--------------------- .text._Z11iHateMyLifeP5voxel --------------------------
	.section	.text._Z11iHateMyLifeP5voxel,"ax",@progbits
	.align	128
        .global         _Z11iHateMyLifeP5voxel
        .type           _Z11iHateMyLifeP5voxel,@function
        .size           _Z11iHateMyLifeP5voxel,(.L_x_1 - _Z11iHateMyLifeP5voxel)
        .other          _Z11iHateMyLifeP5voxel,@"STO_CUDA_ENTRY STV_DEFAULT"
_Z11iHateMyLifeP5voxel:
.text._Z11iHateMyLifeP5voxel:
[----:B------:R-:W-:Y:S08]  /*0000*/  LDC R1, c[0x0][0x37c] ;  /* 0x0000df00ff017b82 */ /* 0x000ff00000000800 */
[----:B------:R-:W0:Y:S01]  /*0010*/  LDC.64 R2, c[0x0][0x380] ;  /* 0x0000e000ff027b82 */ /* 0x000e220000000a00 */
[----:B------:R-:W0:Y:S02]  /*0020*/  LDCU.64 UR4, c[0x0][0x358] ;  /* 0x00006b00ff0477ac */ /* 0x000e240008000a00 */
[----:B0-----:R-:W2:Y:S02]  /*0030*/  LDG.E.U8 R0, desc[UR4][R2.64] ;  /* 0x0000000402007981 */ /* 0x001ea4000c1e1100 */
[----:B--2---:R-:W-:-:S05]  /*0040*/  LOP3.LUT R5, R0, 0xfe, RZ, 0xc0, !PT ;  /* 0x000000fe00057812 */ /* 0x004fca00078ec0ff */
[----:B------:R-:W-:Y:S01]  /*0050*/  STG.E.U8 desc[UR4][R2.64], R5 ;  /* 0x0000000502007986 */ /* 0x000fe2000c101104 */
[----:B------:R-:W-:Y:S05]  /*0060*/  EXIT ;  /* 0x000000000000794d */ /* 0x000fea0003800000 */
.L_x_0:
[----:B------:R-:W-:-:S00]  /*0070*/  BRA `(.L_x_0) ;  /* 0xfffffffc00fc7947 */ /* 0x000fc0000383ffff */
[----:B------:R-:W-:-:S00]  /*0080*/  NOP ;  /* 0x0000000000007918 */ /* 0x000fc00000000000 */
[----:B------:R-:W-:-:S00]  /*0090*/  NOP ;  /* 0x0000000000007918 */ /* 0x000fc00000000000 */
[----:B------:R-:W-:-:S00]  /*00a0*/  NOP ;  /* 0x0000000000007918 */ /* 0x000fc00000000000 */
[----:B------:R-:W-:-:S00]  /*00b0*/  NOP ;  /* 0x0000000000007918 */ /* 0x000fc00000000000 */
[----:B------:R-:W-:-:S00]  /*00c0*/  NOP ;  /* 0x0000000000007918 */ /* 0x000fc00000000000 */
[----:B------:R-:W-:-:S00]  /*00d0*/  NOP ;  /* 0x0000000000007918 */ /* 0x000fc00000000000 */
[----:B------:R-:W-:-:S00]  /*00e0*/  NOP ;  /* 0x0000000000007918 */ /* 0x000fc00000000000 */
[----:B------:R-:W-:-:S00]  /*00f0*/  NOP ;  /* 0x0000000000007918 */ /* 0x000fc00000000000 */
.L_x_1:


//--------------------- .nv.shared.reserved.0     --------------------------
	.section	.nv.shared.reserved.0,"aw",@nobits
	.weak		__nv_reservedSMEM_offset_0_alias
	.size		__nv_reservedSMEM_offset_0_alias, 0, 64
	.other		__nv_reservedSMEM_offset_0_alias,@"STO_CUDA_RESERVED_SHARED STV_DEFAULT"
__nv_reservedSMEM_offset_0_alias:
	.zero		0
	.zero		64


//--------------------- .nv.constant0._Z11iHateMyLifeP5voxel --------------------------
	.section	.nv.constant0._Z11iHateMyLifeP5voxel,"a",@progbits
	.sectionflags	@""
	.align	4
.nv.constant0._Z11iHateMyLifeP5voxel:
	.zero		904


//--------------------- SYMBOLS --------------------------

	.type		.nv.reservedSmem.offset0,@object
	.size		.nv.reservedSmem.offset0,0x4
